//
// Generated by NVIDIA NVVM Compiler
//
// Compiler Build ID: CL-36424714
// Cuda compilation tools, release 13.0, V13.0.88
// Based on NVVM 20.0.0
//

.version 9.0
.target sm_100
.address_size 64

	// .globl	_Z12kernel_sumarPiS_S_S_

.visible .entry _Z12kernel_sumarPiS_S_S_(
	.param .u64 .ptr .align 1 _Z12kernel_sumarPiS_S_S__param_0,
	.param .u64 .ptr .align 1 _Z12kernel_sumarPiS_S_S__param_1,
	.param .u64 .ptr .align 1 _Z12kernel_sumarPiS_S_S__param_2,
	.param .u64 .ptr .align 1 _Z12kernel_sumarPiS_S_S__param_3
)
{
	.reg .b32 	%r<6>;
	.reg .b64 	%rd<9>;

	ld.param.u64 	%rd1, [_Z12kernel_sumarPiS_S_S__param_0];
	ld.param.u64 	%rd2, [_Z12kernel_sumarPiS_S_S__param_1];
	ld.param.u64 	%rd3, [_Z12kernel_sumarPiS_S_S__param_2];
	ld.param.u64 	%rd4, [_Z12kernel_sumarPiS_S_S__param_3];
	cvta.to.global.u64 	%rd5, %rd4;
	cvta.to.global.u64 	%rd6, %rd3;
	cvta.to.global.u64 	%rd7, %rd2;
	cvta.to.global.u64 	%rd8, %rd1;
	ld.global.u32 	%r1, [%rd8];
	ld.global.u32 	%r2, [%rd7];
	add.s32 	%r3, %r2, %r1;
	ld.global.u32 	%r4, [%rd6];
	add.s32 	%r5, %r3, %r4;
	st.global.u32 	[%rd5], %r5;
	ret;

}


// ===== COMPILED SASS (sm_100) =====

	.target	sm_100

	.elftype	@"ET_EXEC"


//--------------------- .note.nv.tkinfo           --------------------------
	.section	.note.nv.tkinfo,"",@"SHT_NOTE"
	.sectionflags	@"SHF_NOTE_NV_TKINFO"
	.tkinfo
        /*0018*/ 	.word	0x00000002
        /*0030*/ 	.string	""
        /*0030*/ 	.string	"ptxas"
        /*0030*/ 	.string	"Cuda compilation tools, release 13.0, V13.0.88"
        /*0030*/ 	.string	"Build cuda_13.0.r13.0/compiler.36424714_0"
        /*0030*/ 	.string	"-arch sm_100 -m 64 "



//--------------------- .note.nv.cuinfo           --------------------------
	.section	.note.nv.cuinfo,"",@"SHT_NOTE"
	.sectionflags	@"SHF_NOTE_NV_CUINFO"
        /*0018*/ 	.short	0x0002
        /*001a*/ 	.short	0x0064
        /*001c*/ 	.short	0x0082
	.zero		2


//--------------------- .nv.info                  --------------------------
	.section	.nv.info,"",@"SHT_CUDA_INFO"
	.align	4


	//----- nvinfo : EIATTR_REGCOUNT
	.align		4
        /*0000*/ 	.byte	0x04, 0x2f
        /*0002*/ 	.short	(.L_1 - .L_0)
	.align		4
.L_0:
        /*0004*/ 	.word	index@(_Z12kernel_sumarPiS_S_S_)
        /*0008*/ 	.word	0x0000000e


	//----- nvinfo : EIATTR_FRAME_SIZE
	.align		4
.L_1:
        /*000c*/ 	.byte	0x04, 0x11
        /*000e*/ 	.short	(.L_3 - .L_2)
	.align		4
.L_2:
        /*0010*/ 	.word	index@(_Z12kernel_sumarPiS_S_S_)
        /*0014*/ 	.word	0x00000000


	//----- nvinfo : EIATTR_MIN_STACK_SIZE
	.align		4
.L_3:
        /*0018*/ 	.byte	0x04, 0x12
        /*001a*/ 	.short	(.L_5 - .L_4)
	.align		4
.L_4:
        /*001c*/ 	.word	index@(_Z12kernel_sumarPiS_S_S_)
        /*0020*/ 	.word	0x00000000
.L_5:


//--------------------- .nv.compat                --------------------------
	.section	.nv.compat,"",@"SHT_CUDA_COMPAT_INFO"
	.align	4
        /*0000*/ 	.byte	0x02, 0x09, 0x00, 0x00, 0x02, 0x02, 0x01, 0x00, 0x02, 0x05, 0x05, 0x00, 0x03, 0x07, 0x01, 0x01
        /*0010*/ 	.byte	0x02, 0x03, 0x00, 0x00, 0x02, 0x06, 0x01, 0x00, 0x04, 0x0b, 0x08, 0x00, 0x09, 0x00, 0x00, 0x00
        /*0020*/ 	.byte	0x00, 0x00, 0x00, 0x00


//--------------------- .nv.info._Z12kernel_sumarPiS_S_S_ --------------------------
	.section	.nv.info._Z12kernel_sumarPiS_S_S_,"",@"SHT_CUDA_INFO"
	.sectionflags	@""
	.align	4


	//----- nvinfo : EIATTR_CUDA_API_VERSION
	.align		4
        /*0000*/ 	.byte	0x04, 0x37
        /*0002*/ 	.short	(.L_7 - .L_6)
.L_6:
        /*0004*/ 	.word	0x00000082


	//----- nvinfo : EIATTR_KPARAM_INFO
	.align		4
.L_7:
        /*0008*/ 	.byte	0x04, 0x17
        /*000a*/ 	.short	(.L_9 - .L_8)
.L_8:
        /*000c*/ 	.word	0x00000000
        /*0010*/ 	.short	0x0003
        /*0012*/ 	.short	0x0018
        /*0014*/ 	.byte	0x00, 0xf5, 0x21, 0x00


	//----- nvinfo : EIATTR_KPARAM_INFO
	.align		4
.L_9:
        /*0018*/ 	.byte	0x04, 0x17
        /*001a*/ 	.short	(.L_11 - .L_10)
.L_10:
        /*001c*/ 	.word	0x00000000
        /*0020*/ 	.short	0x0002
        /*0022*/ 	.short	0x0010
        /*0024*/ 	.byte	0x00, 0xf5, 0x21, 0x00


	//----- nvinfo : EIATTR_KPARAM_INFO
	.align		4
.L_11:
        /*0028*/ 	.byte	0x04, 0x17
        /*002a*/ 	.short	(.L_13 - .L_12)
.L_12:
        /*002c*/ 	.word	0x00000000
        /*0030*/ 	.short	0x0001
        /*0032*/ 	.short	0x0008
        /*0034*/ 	.byte	0x00, 0xf5, 0x21, 0x00


	//----- nvinfo : EIATTR_KPARAM_INFO
	.align		4
.L_13:
        /*0038*/ 	.byte	0x04, 0x17
        /*003a*/ 	.short	(.L_15 - .L_14)
.L_14:
        /*003c*/ 	.word	0x00000000
        /*0040*/ 	.short	0x0000
        /*0042*/ 	.short	0x0000
        /*0044*/ 	.byte	0x00, 0xf5, 0x21, 0x00


	//----- nvinfo : EIATTR_SPARSE_MMA_MASK
	.align		4
.L_15:
        /*0048*/ 	.byte	0x03, 0x50
        /*004a*/ 	.short	0x0000


	//----- nvinfo : EIATTR_MAXREG_COUNT
	.align		4
        /*004c*/ 	.byte	0x03, 0x1b
        /*004e*/ 	.short	0x00ff


	//----- nvinfo : EIATTR_MERCURY_ISA_VERSION
	.align		4
        /*0050*/ 	.byte	0x03, 0x5f
        /*0052*/ 	.short	0x0101


	//----- nvinfo : EIATTR_VRC_CTA_INIT_COUNT
	.align		4
        /*0054*/ 	.byte	0x02, 0x4a
	.zero		1
	.zero		1


	//----- nvinfo : EIATTR_EXIT_INSTR_OFFSETS
	.align		4
        /*0058*/ 	.byte	0x04, 0x1c
        /*005a*/ 	.short	(.L_17 - .L_16)


	//   ....[0]....
.L_16:
        /*005c*/ 	.word	0x000000b0


	//----- nvinfo : EIATTR_CBANK_PARAM_SIZE
	.align		4
.L_17:
        /*0060*/ 	.byte	0x03, 0x19
        /*0062*/ 	.short	0x0020


	//----- nvinfo : EIATTR_PARAM_CBANK
	.align		4
        /*0064*/ 	.byte	0x04, 0x0a
        /*0066*/ 	.short	(.L_19 - .L_18)
	.align		4
.L_18:
        /*0068*/ 	.word	index@(.nv.constant0._Z12kernel_sumarPiS_S_S_)
        /*006c*/ 	.short	0x0380
        /*006e*/ 	.short	0x0020


	//----- nvinfo : EIATTR_SW_WAR
	.align		4
.L_19:
        /*0070*/ 	.byte	0x04, 0x36
        /*0072*/ 	.short	(.L_21 - .L_20)
.L_20:
        /*0074*/ 	.word	0x00000008
.L_21:


//--------------------- .nv.callgraph             --------------------------
	.section	.nv.callgraph,"",@"SHT_CUDA_CALLGRAPH"
	.align	4
	.sectionentsize	8
	.align		4
        /*0000*/ 	.word	0x00000000
	.align		4
        /*0004*/ 	.word	0xffffffff
	.align		4
        /*0008*/ 	.word	0x00000000
	.align		4
        /*000c*/ 	.word	0xfffffffe
	.align		4
        /*0010*/ 	.word	0x00000000
	.align		4
        /*0014*/ 	.word	0xfffffffd
	.align		4
        /*0018*/ 	.word	0x00000000
	.align		4
        /*001c*/ 	.word	0xfffffffc


//--------------------- .text._Z12kernel_sumarPiS_S_S_ --------------------------
	.section	.text._Z12kernel_sumarPiS_S_S_,"ax",@progbits
	.align	128
        .global         _Z12kernel_sumarPiS_S_S_
        .type           _Z12kernel_sumarPiS_S_S_,@function
        .size           _Z12kernel_sumarPiS_S_S_,(.L_x_1 - _Z12kernel_sumarPiS_S_S_)
        .other          _Z12kernel_sumarPiS_S_S_,@"STO_CUDA_ENTRY STV_DEFAULT"
_Z12kernel_sumarPiS_S_S_:
.text._Z12kernel_sumarPiS_S_S_:
[----:B------:R-:W-:Y:S08]  /*0000*/  LDC R1, c[0x0][0x37c] ;  /* 0x0000df00ff017b82 */ /* 0x000ff00000000800 */
[----:B------:R-:W0:Y:S01]  /*0010*/  LDC.64 R2, c[0x0][0x380] ;  /* 0x0000e000ff027b82 */ /* 0x000e220000000a00 */
[----:B------:R-:W0:Y:S07]  /*0020*/  LDCU.64 UR4, c[0x0][0x358] ;  /* 0x00006b00ff0477ac */ /* 0x000e2e0008000a00 */
[----:B------:R-:W1:Y:S08]  /*0030*/  LDC.64 R4, c[0x0][0x388] ;  /* 0x0000e200ff047b82 */ /* 0x000e700000000a00 */
[----:B------:R-:W2:Y:S01]  /*0040*/  LDC.64 R6, c[0x0][0x390] ;  /* 0x0000e400ff067b82 */ /* 0x000ea20000000a00 */
[----:B0-----:R-:W3:Y:S04]  /*0050*/  LDG.E R2, desc[UR4][R2.64] ;  /* 0x0000000402027981 */ /* 0x001ee8000c1e1900 */
[----:B-1----:R-:W3:Y:S04]  /*0060*/  LDG.E R5, desc[UR4][R4.64] ;  /* 0x0000000404057981 */ /* 0x002ee8000c1e1900 */
[----:B--2---:R-:W3:Y:S01]  /*0070*/  LDG.E R6, desc[UR4][R6.64] ;  /* 0x0000000406067981 */ /* 0x004ee2000c1e1900 */
[----:B------:R-:W0:Y:S01]  /*0080*/  LDC.64 R8, c[0x0][0x398] ;  /* 0x0000e600ff087b82 */ /* 0x000e220000000a00 */
[----:B---3--:R-:W-:-:S05]  /*0090*/  IADD3 R11, PT, PT, R6, R5, R2 ;  /* 0x00000005060b7210 */ /* 0x008fca0007ffe002 */
[----:B0-----:R-:W-:Y:S01]  /*00a0*/  STG.E desc[UR4][R8.64], R11 ;  /* 0x0000000b08007986 */ /* 0x001fe2000c101904 */
[----:B------:R-:W-:Y:S05]  /*00b0*/  EXIT ;  /* 0x000000000000794d */ /* 0x000fea0003800000 */
.L_x_0:
[----:B------:R-:W-:-:S00]  /*00c0*/  BRA `(.L_x_0) ;  /* 0xfffffffc00fc7947 */ /* 0x000fc0000383ffff */
[----:B------:R-:W-:-:S00]  /*00d0*/  NOP ;  /* 0x0000000000007918 */ /* 0x000fc00000000000 */
        /* <DEDUP_REMOVED lines=10> */
.L_x_1:


//--------------------- .nv.shared.reserved.0     --------------------------
	.section	.nv.shared.reserved.0,"aw",@nobits
	.weak		__nv_reservedSMEM_offset_0_alias
	.size		__nv_reservedSMEM_offset_0_alias, 0, 64
	.other		__nv_reservedSMEM_offset_0_alias,@"STO_CUDA_RESERVED_SHARED STV_DEFAULT"
__nv_reservedSMEM_offset_0_alias:
	.zero		0
	.zero		64


//--------------------- .nv.constant0._Z12kernel_sumarPiS_S_S_ --------------------------
	.section	.nv.constant0._Z12kernel_sumarPiS_S_S_,"a",@progbits
	.sectionflags	@""
	.align	4
.nv.constant0._Z12kernel_sumarPiS_S_S_:
	.zero		928


//--------------------- SYMBOLS --------------------------

	.type		.nv.reservedSmem.offset0,@object
	.size		.nv.reservedSmem.offset0,0x4
